//
// Generated by NVIDIA NVVM Compiler
//
// Compiler Build ID: CL-36424714
// Cuda compilation tools, release 13.0, V13.0.88
// Based on NVVM 20.0.0
//

.version 9.0
.target sm_100
.address_size 64

	// .globl	_Z18deviceSumReductionPii
.extern .func  (.param .b32 func_retval0) vprintf
(
	.param .b64 vprintf_param_0,
	.param .b64 vprintf_param_1
)
;
// _ZZ18deviceSumReductionPiiE10partialSum has been demoted
.global .align 1 .b8 $str[13] = {40, 37, 100, 44, 32, 37, 100, 41, 9, 37, 100, 10};

.visible .entry _Z18deviceSumReductionPii(
	.param .u64 .ptr .align 1 _Z18deviceSumReductionPii_param_0,
	.param .u32 _Z18deviceSumReductionPii_param_1
)
{
	.local .align 8 .b8 	__local_depot0[16];
	.reg .b64 	%SP;
	.reg .b64 	%SPL;
	.reg .pred 	%p<3>;
	.reg .b32 	%r<26>;
	.reg .b64 	%rd<13>;
	// demoted variable
	.shared .align 4 .b8 _ZZ18deviceSumReductionPiiE10partialSum[2048];
	mov.u64 	%SPL, __local_depot0;
	cvta.local.u64 	%SP, %SPL;
	ld.param.u64 	%rd2, [_Z18deviceSumReductionPii_param_0];
	cvta.to.global.u64 	%rd1, %rd2;
	mov.u32 	%r1, %tid.x;
	mov.u32 	%r2, %ctaid.x;
	mov.u32 	%r25, %ntid.x;
	mul.lo.s32 	%r7, %r2, %r25;
	shl.b32 	%r8, %r7, 1;
	add.s32 	%r9, %r8, %r1;
	mul.wide.u32 	%rd3, %r9, 4;
	add.s64 	%rd4, %rd1, %rd3;
	ld.global.u32 	%r10, [%rd4];
	shl.b32 	%r11, %r1, 2;
	mov.u32 	%r12, _ZZ18deviceSumReductionPiiE10partialSum;
	add.s32 	%r4, %r12, %r11;
	st.shared.u32 	[%r4], %r10;
	add.s32 	%r13, %r9, %r25;
	mul.wide.u32 	%rd5, %r13, 4;
	add.s64 	%rd6, %rd1, %rd5;
	ld.global.u32 	%r14, [%rd6];
	shl.b32 	%r15, %r25, 2;
	add.s32 	%r16, %r4, %r15;
	st.shared.u32 	[%r16], %r14;
$L__BB0_1:
	bar.sync 	0;
	setp.ge.u32 	%p1, %r1, %r25;
	@%p1 bra 	$L__BB0_3;
	shl.b32 	%r17, %r25, 2;
	add.s32 	%r18, %r4, %r17;
	ld.shared.u32 	%r19, [%r18];
	ld.shared.u32 	%r20, [%r4];
	add.s32 	%r21, %r20, %r19;
	st.shared.u32 	[%r4], %r21;
$L__BB0_3:
	shr.u32 	%r6, %r25, 1;
	setp.gt.u32 	%p2, %r25, 1;
	mov.u32 	%r25, %r6;
	@%p2 bra 	$L__BB0_1;
	add.u64 	%rd7, %SP, 0;
	add.u64 	%rd8, %SPL, 0;
	ld.shared.u32 	%r22, [_ZZ18deviceSumReductionPiiE10partialSum];
	mul.wide.u32 	%rd9, %r2, 4;
	add.s64 	%rd10, %rd1, %rd9;
	st.global.u32 	[%rd10], %r22;
	st.local.v2.u32 	[%rd8], {%r2, %r1};
	st.local.u32 	[%rd8+8], %r22;
	mov.u64 	%rd11, $str;
	cvta.global.u64 	%rd12, %rd11;
	{ // callseq 0, 0
	.param .b64 param0;
	st.param.b64 	[param0], %rd12;
	.param .b64 param1;
	st.param.b64 	[param1], %rd7;
	.param .b32 retval0;
	call.uni (retval0), 
	vprintf, 
	(
	param0, 
	param1
	);
	ld.param.b32 	%r23, [retval0];
	} // callseq 0
	ret;

}


// ===== COMPILED SASS (sm_100) =====

	.target	sm_100

	.elftype	@"ET_EXEC"


//--------------------- .note.nv.tkinfo           --------------------------
	.section	.note.nv.tkinfo,"",@"SHT_NOTE"
	.sectionflags	@"SHF_NOTE_NV_TKINFO"
	.tkinfo
        /*0018*/ 	.word	0x00000002
        /*0030*/ 	.string	""
        /*0030*/ 	.string	"ptxas"
        /*0030*/ 	.string	"Cuda compilation tools, release 13.0, V13.0.88"
        /*0030*/ 	.string	"Build cuda_13.0.r13.0/compiler.36424714_0"
        /*0030*/ 	.string	"-arch sm_100 -m 64 "



//--------------------- .note.nv.cuinfo           --------------------------
	.section	.note.nv.cuinfo,"",@"SHT_NOTE"
	.sectionflags	@"SHF_NOTE_NV_CUINFO"
        /*0018*/ 	.short	0x0002
        /*001a*/ 	.short	0x0064
        /*001c*/ 	.short	0x0082
	.zero		2


//--------------------- .nv.info                  --------------------------
	.section	.nv.info,"",@"SHT_CUDA_INFO"
	.align	4


	//----- nvinfo : EIATTR_REGCOUNT
	.align		4
        /*0000*/ 	.byte	0x04, 0x2f
        /*0002*/ 	.short	(.L_2 - .L_1)
	.align		4
.L_1:
        /*0004*/ 	.word	index@(_Z18deviceSumReductionPii)
        /*0008*/ 	.word	0x00000018


	//----- nvinfo : EIATTR_FRAME_SIZE
	.align		4
.L_2:
        /*000c*/ 	.byte	0x04, 0x11
        /*000e*/ 	.short	(.L_4 - .L_3)
	.align		4
.L_3:
        /*0010*/ 	.word	index@(_Z18deviceSumReductionPii)
        /*0014*/ 	.word	0x00000010


	//----- nvinfo : EIATTR_MIN_STACK_SIZE
	.align		4
.L_4:
        /*0018*/ 	.byte	0x04, 0x12
        /*001a*/ 	.short	(.L_6 - .L_5)
	.align		4
.L_5:
        /*001c*/ 	.word	index@(_Z18deviceSumReductionPii)
        /*0020*/ 	.word	0x00000010
.L_6:


//--------------------- .nv.compat                --------------------------
	.section	.nv.compat,"",@"SHT_CUDA_COMPAT_INFO"
	.align	4
        /*0000*/ 	.byte	0x02, 0x09, 0x00, 0x00, 0x02, 0x02, 0x01, 0x00, 0x02, 0x05, 0x05, 0x00, 0x03, 0x07, 0x01, 0x01
        /*0010*/ 	.byte	0x02, 0x03, 0x00, 0x00, 0x02, 0x06, 0x01, 0x00, 0x04, 0x0b, 0x08, 0x00, 0x09, 0x00, 0x00, 0x00
        /*0020*/ 	.byte	0x00, 0x00, 0x00, 0x00


//--------------------- .nv.info._Z18deviceSumReductionPii --------------------------
	.section	.nv.info._Z18deviceSumReductionPii,"",@"SHT_CUDA_INFO"
	.sectionflags	@""
	.align	4


	//----- nvinfo : EIATTR_CUDA_API_VERSION
	.align		4
        /*0000*/ 	.byte	0x04, 0x37
        /*0002*/ 	.short	(.L_8 - .L_7)
.L_7:
        /*0004*/ 	.word	0x00000082


	//----- nvinfo : EIATTR_KPARAM_INFO
	.align		4
.L_8:
        /*0008*/ 	.byte	0x04, 0x17
        /*000a*/ 	.short	(.L_10 - .L_9)
.L_9:
        /*000c*/ 	.word	0x00000000
        /*0010*/ 	.short	0x0001
        /*0012*/ 	.short	0x0008
        /*0014*/ 	.byte	0x00, 0xf0, 0x11, 0x00


	//----- nvinfo : EIATTR_KPARAM_INFO
	.align		4
.L_10:
        /*0018*/ 	.byte	0x04, 0x17
        /*001a*/ 	.short	(.L_12 - .L_11)
.L_11:
        /*001c*/ 	.word	0x00000000
        /*0020*/ 	.short	0x0000
        /*0022*/ 	.short	0x0000
        /*0024*/ 	.byte	0x00, 0xf5, 0x21, 0x00


	//----- nvinfo : EIATTR_SPARSE_MMA_MASK
	.align		4
.L_12:
        /*0028*/ 	.byte	0x03, 0x50
        /*002a*/ 	.short	0x0000


	//----- nvinfo : EIATTR_MAXREG_COUNT
	.align		4
        /*002c*/ 	.byte	0x03, 0x1b
        /*002e*/ 	.short	0x00ff


	//----- nvinfo : EIATTR_NUM_BARRIERS
	.align		4
        /*0030*/ 	.byte	0x02, 0x4c
        /*0032*/ 	.byte	0x01
	.zero		1


	//----- nvinfo : EIATTR_EXTERNS
	.align		4
        /*0034*/ 	.byte	0x04, 0x0f
        /*0036*/ 	.short	(.L_14 - .L_13)


	//   ....[0]....
	.align		4
.L_13:
        /*0038*/ 	.word	index@(vprintf)


	//----- nvinfo : EIATTR_MERCURY_ISA_VERSION
	.align		4
.L_14:
        /*003c*/ 	.byte	0x03, 0x5f
        /*003e*/ 	.short	0x0101


	//----- nvinfo : EIATTR_VRC_CTA_INIT_COUNT
	.align		4
        /*0040*/ 	.byte	0x02, 0x4a
	.zero		1
	.zero		1


	//----- nvinfo : EIATTR_SYSCALL_OFFSETS
	.align		4
        /*0044*/ 	.byte	0x04, 0x46
        /*0046*/ 	.short	(.L_16 - .L_15)


	//   ....[0]....
.L_15:
        /*0048*/ 	.word	0x00000320


	//----- nvinfo : EIATTR_EXIT_INSTR_OFFSETS
	.align		4
.L_16:
        /*004c*/ 	.byte	0x04, 0x1c
        /*004e*/ 	.short	(.L_18 - .L_17)


	//   ....[0]....
.L_17:
        /*0050*/ 	.word	0x00000330


	//----- nvinfo : EIATTR_CBANK_PARAM_SIZE
	.align		4
.L_18:
        /*0054*/ 	.byte	0x03, 0x19
        /*0056*/ 	.short	0x000c


	//----- nvinfo : EIATTR_PARAM_CBANK
	.align		4
        /*0058*/ 	.byte	0x04, 0x0a
        /*005a*/ 	.short	(.L_20 - .L_19)
	.align		4
.L_19:
        /*005c*/ 	.word	index@(.nv.constant0._Z18deviceSumReductionPii)
        /*0060*/ 	.short	0x0380
        /*0062*/ 	.short	0x000c


	//----- nvinfo : EIATTR_SW_WAR
	.align		4
.L_20:
        /*0064*/ 	.byte	0x04, 0x36
        /*0066*/ 	.short	(.L_22 - .L_21)
.L_21:
        /*0068*/ 	.word	0x00000008
.L_22:


//--------------------- .nv.callgraph             --------------------------
	.section	.nv.callgraph,"",@"SHT_CUDA_CALLGRAPH"
	.align	4
	.sectionentsize	8
	.align		4
        /*0000*/ 	.word	0x00000000
	.align		4
        /*0004*/ 	.word	0xffffffff
	.align		4
        /*0008*/ 	.word	index@(_Z18deviceSumReductionPii)
	.align		4
        /*000c*/ 	.word	index@(vprintf)
	.align		4
        /*0010*/ 	.word	0x00000000
	.align		4
        /*0014*/ 	.word	0xfffffffe
	.align		4
        /*0018*/ 	.word	0x00000000
	.align		4
        /*001c*/ 	.word	0xfffffffd
	.align		4
        /*0020*/ 	.word	0x00000000
	.align		4
        /*0024*/ 	.word	0xfffffffc


//--------------------- .nv.constant4             --------------------------
	.section	.nv.constant4,"a",@progbits
	.align	8
	.align		8
.nv.constant4:
        /*0000*/ 	.dword	vprintf
	.align		8
        /*0008*/ 	.dword	$str


//--------------------- .text._Z18deviceSumReductionPii --------------------------
	.section	.text._Z18deviceSumReductionPii,"ax",@progbits
	.align	128
        .global         _Z18deviceSumReductionPii
        .type           _Z18deviceSumReductionPii,@function
        .size           _Z18deviceSumReductionPii,(.L_x_3 - _Z18deviceSumReductionPii)
        .other          _Z18deviceSumReductionPii,@"STO_CUDA_ENTRY STV_DEFAULT"
_Z18deviceSumReductionPii:
.text._Z18deviceSumReductionPii:
[----:B------:R-:W0:Y:S01]  /*0000*/  LDC R1, c[0x0][0x37c] ;  /* 0x0000df00ff017b82 */ /* 0x000e220000000800 */
[----:B------:R-:W1:Y:S01]  /*0010*/  S2R R2, SR_CTAID.X ;  /* 0x0000000000027919 */ /* 0x000e620000002500 */
[----:B------:R-:W2:Y:S06]  /*0020*/  LDCU UR8, c[0x0][0x2fc] ;  /* 0x00005f80ff0877ac */ /* 0x000eac0008000800 */
[----:B------:R-:W1:Y:S01]  /*0030*/  LDC R10, c[0x0][0x360] ;  /* 0x0000d800ff0a7b82 */ /* 0x000e620000000800 */
[----:B0-----:R-:W-:Y:S01]  /*0040*/  VIADD R1, R1, 0xfffffff0 ;  /* 0xfffffff001017836 */ /* 0x001fe20000000000 */
[----:B------:R-:W0:Y:S01]  /*0050*/  S2R R3, SR_TID.X ;  /* 0x0000000000037919 */ /* 0x000e220000002100 */
[----:B------:R-:W3:Y:S05]  /*0060*/  LDCU.64 UR6, c[0x0][0x358] ;  /* 0x00006b00ff0677ac */ /* 0x000eea0008000a00 */
[----:B------:R-:W4:Y:S01]  /*0070*/  LDC.64 R8, c[0x0][0x380] ;  /* 0x0000e000ff087b82 */ /* 0x000f220000000a00 */
[----:B-1----:R-:W-:-:S04]  /*0080*/  IMAD R0, R2, R10, RZ ;  /* 0x0000000a02007224 */ /* 0x002fc800078e02ff */
[----:B0-----:R-:W-:-:S05]  /*0090*/  IMAD R5, R0, 0x2, R3 ;  /* 0x0000000200057824 */ /* 0x001fca00078e0203 */
[C---:B------:R-:W-:Y:S01]  /*00a0*/  IADD3 R7, PT, PT, R5.reuse, R10, RZ ;  /* 0x0000000a05077210 */ /* 0x040fe20007ffe0ff */
[----:B----4-:R-:W-:-:S04]  /*00b0*/  IMAD.WIDE.U32 R4, R5, 0x4, R8 ;  /* 0x0000000405047825 */ /* 0x010fc800078e0008 */
[----:B------:R-:W-:Y:S02]  /*00c0*/  IMAD.WIDE.U32 R8, R7, 0x4, R8 ;  /* 0x0000000407087825 */ /* 0x000fe400078e0008 */
[----:B---3--:R-:W3:Y:S04]  /*00d0*/  LDG.E R4, desc[UR6][R4.64] ;  /* 0x0000000604047981 */ /* 0x008ee8000c1e1900 */
[----:B------:R-:W4:Y:S01]  /*00e0*/  LDG.E R8, desc[UR6][R8.64] ;  /* 0x0000000608087981 */ /* 0x000f22000c1e1900 */
[----:B------:R-:W0:Y:S01]  /*00f0*/  S2UR UR5, SR_CgaCtaId ;  /* 0x00000000000579c3 */ /* 0x000e220000008800 */
[----:B------:R-:W-:Y:S02]  /*0100*/  UMOV UR4, 0x400 ;  /* 0x0000040000047882 */ /* 0x000fe40000000000 */
[----:B0-----:R-:W-:-:S06]  /*0110*/  ULEA UR4, UR5, UR4, 0x18 ;  /* 0x0000000405047291 */ /* 0x001fcc000f8ec0ff */
[----:B------:R-:W-:-:S05]  /*0120*/  LEA R11, R3, UR4, 0x2 ;  /* 0x00000004030b7c11 */ /* 0x000fca000f8e10ff */
[----:B------:R-:W-:Y:S01]  /*0130*/  IMAD R13, R10, 0x4, R11 ;  /* 0x000000040a0d7824 */ /* 0x000fe200078e020b */
[----:B------:R-:W0:Y:S02]  /*0140*/  LDCU UR4, c[0x0][0x2f8] ;  /* 0x00005f00ff0477ac */ /* 0x000e240008000800 */
[----:B0-----:R-:W-:-:S04]  /*0150*/  IADD3 R6, P0, PT, R1, UR4, RZ ;  /* 0x0000000401067c10 */ /* 0x001fc8000ff1e0ff */
[----:B--2---:R-:W-:Y:S01]  /*0160*/  IADD3.X R7, PT, PT, RZ, UR8, RZ, P0, !PT ;  /* 0x00000008ff077c10 */ /* 0x004fe200087fe4ff */
[----:B---3--:R0:W-:Y:S04]  /*0170*/  STS [R11], R4 ;  /* 0x000000040b007388 */ /* 0x0081e80000000800 */
[----:B----4-:R0:W-:Y:S04]  /*0180*/  STS [R13], R8 ;  /* 0x000000080d007388 */ /* 0x0101e80000000800 */
.L_x_0:
[----:B------:R-:W-:Y:S01]  /*0190*/  BAR.SYNC.DEFER_BLOCKING 0x0 ;  /* 0x0000000000007b1d */ /* 0x000fe20000010000 */
[----:B------:R-:W-:-:S13]  /*01a0*/  ISETP.GE.U32.AND P0, PT, R3, R10, PT ;  /* 0x0000000a0300720c */ /* 0x000fda0003f06070 */
[----:B------:R-:W-:Y:S01]  /*01b0*/  @!P0 IMAD R0, R10, 0x4, R11 ;  /* 0x000000040a008824 */ /* 0x000fe200078e020b */
[----:B------:R-:W-:Y:S05]  /*01c0*/  @!P0 LDS R5, [R11] ;  /* 0x000000000b058984 */ /* 0x000fea0000000800 */
[----:B------:R-:W0:Y:S02]  /*01d0*/  @!P0 LDS R0, [R0] ;  /* 0x0000000000008984 */ /* 0x000e240000000800 */
[----:B0-----:R-:W-:-:S05]  /*01e0*/  @!P0 IADD3 R4, PT, PT, R0, R5, RZ ;  /* 0x0000000500048210 */ /* 0x001fca0007ffe0ff */
[----:B------:R1:W-:Y:S01]  /*01f0*/  @!P0 STS [R11], R4 ;  /* 0x000000040b008388 */ /* 0x0003e20000000800 */
[----:B------:R-:W-:Y:S02]  /*0200*/  ISETP.GT.U32.AND P0, PT, R10, 0x1, PT ;  /* 0x000000010a00780c */ /* 0x000fe40003f04070 */
[----:B------:R-:W-:-:S11]  /*0210*/  SHF.R.U32.HI R10, RZ, 0x1, R10 ;  /* 0x00000001ff0a7819 */ /* 0x000fd6000001160a */
[----:B-1----:R-:W-:Y:S05]  /*0220*/  @P0 BRA `(.L_x_0) ;  /* 0xfffffffc00d80947 */ /* 0x002fea000383ffff */
[----:B------:R-:W0:Y:S01]  /*0230*/  S2UR UR5, SR_CgaCtaId ;  /* 0x00000000000579c3 */ /* 0x000e220000008800 */
[----:B------:R-:W-:Y:S01]  /*0240*/  UMOV UR4, 0x400 ;  /* 0x0000040000047882 */ /* 0x000fe20000000000 */
[----:B------:R-:W-:Y:S01]  /*0250*/  MOV R10, 0x0 ;  /* 0x00000000000a7802 */ /* 0x000fe20000000f00 */
[----:B------:R-:W-:Y:S05]  /*0260*/  STL.64 [R1], R2 ;  /* 0x0000000201007387 */ /* 0x000fea0000100a00 */
[----:B------:R-:W1:Y:S08]  /*0270*/  LDC.64 R8, c[0x0][0x380] ;  /* 0x0000e000ff087b82 */ /* 0x000e700000000a00 */
[----:B------:R-:W2:Y:S01]  /*0280*/  LDC.64 R10, c[0x4][R10] ;  /* 0x010000000a0a7b82 */ /* 0x000ea20000000a00 */
[----:B0-----:R-:W-:Y:S01]  /*0290*/  ULEA UR4, UR5, UR4, 0x18 ;  /* 0x0000000405047291 */ /* 0x001fe2000f8ec0ff */
[----:B-1----:R-:W-:-:S08]  /*02a0*/  IMAD.WIDE.U32 R8, R2, 0x4, R8 ;  /* 0x0000000402087825 */ /* 0x002fd000078e0008 */
[----:B------:R-:W0:Y:S02]  /*02b0*/  LDS R0, [UR4] ;  /* 0x00000004ff007984 */ /* 0x000e240008000800 */
[----:B------:R-:W1:Y:S02]  /*02c0*/  LDCU.64 UR4, c[0x4][0x8] ;  /* 0x01000100ff0477ac */ /* 0x000e640008000a00 */
[----:B-1----:R-:W-:Y:S01]  /*02d0*/  IMAD.U32 R4, RZ, RZ, UR4 ;  /* 0x00000004ff047e24 */ /* 0x002fe2000f8e00ff */
[----:B------:R-:W-:Y:S01]  /*02e0*/  MOV R5, UR5 ;  /* 0x0000000500057c02 */ /* 0x000fe20008000f00 */
[----:B0-----:R0:W-:Y:S04]  /*02f0*/  STG.E desc[UR6][R8.64], R0 ;  /* 0x0000000008007986 */ /* 0x0011e8000c101906 */
[----:B--2---:R0:W-:Y:S02]  /*0300*/  STL [R1+0x8], R0 ;  /* 0x0000080001007387 */ /* 0x0041e40000100800 */
[----:B------:R-:W-:-:S07]  /*0310*/  LEPC R20, `(.L_x_1) ;  /* 0x000000001014794e */ /* 0x000fce0000000000 */
[----:B0-----:R-:W-:Y:S05]  /*0320*/  CALL.ABS.NOINC R10 ;  /* 0x000000000a007343 */ /* 0x001fea0003c00000 */
.L_x_1:
[----:B------:R-:W-:Y:S05]  /*0330*/  EXIT ;  /* 0x000000000000794d */ /* 0x000fea0003800000 */
.L_x_2:
[----:B------:R-:W-:-:S00]  /*0340*/  BRA `(.L_x_2) ;  /* 0xfffffffc00fc7947 */ /* 0x000fc0000383ffff */
[----:B------:R-:W-:-:S00]  /*0350*/  NOP ;  /* 0x0000000000007918 */ /* 0x000fc00000000000 */
        /* <DEDUP_REMOVED lines=10> */
.L_x_3:


//--------------------- .nv.global.init           --------------------------
	.section	.nv.global.init,"aw",@progbits
.nv.global.init:
	.type		$str,@object
	.size		$str,(.L_0 - $str)
$str:
        /*0000*/ 	.byte	0x28, 0x25, 0x64, 0x2c, 0x20, 0x25, 0x64, 0x29, 0x09, 0x25, 0x64, 0x0a, 0x00
.L_0:


//--------------------- .nv.shared._Z18deviceSumReductionPii --------------------------
	.section	.nv.shared._Z18deviceSumReductionPii,"aw",@nobits
	.sectionflags	@""
	.align	4
.nv.shared._Z18deviceSumReductionPii:
	.zero		3072


//--------------------- .nv.shared.reserved.0     --------------------------
	.section	.nv.shared.reserved.0,"aw",@nobits
	.weak		__nv_reservedSMEM_offset_0_alias
	.size		__nv_reservedSMEM_offset_0_alias, 0, 64
	.other		__nv_reservedSMEM_offset_0_alias,@"STO_CUDA_RESERVED_SHARED STV_DEFAULT"
__nv_reservedSMEM_offset_0_alias:
	.zero		0
	.zero		64


//--------------------- .nv.constant0._Z18deviceSumReductionPii --------------------------
	.section	.nv.constant0._Z18deviceSumReductionPii,"a",@progbits
	.sectionflags	@""
	.align	4
.nv.constant0._Z18deviceSumReductionPii:
	.zero		908


//--------------------- SYMBOLS --------------------------

	.type		.nv.reservedSmem.offset0,@object
	.size		.nv.reservedSmem.offset0,0x4
	.type		.nv.reservedSmem.cap,@object
	.size		.nv.reservedSmem.cap,0x4
	.type		vprintf,@function
